	.headerflags	@"EF_CUDA_TEXMODE_UNIFIED EF_CUDA_64BIT_ADDRESS EF_CUDA_ACCELERATORS EF_CUDA_SM90 EF_CUDA_VIRTUAL_SM(EF_CUDA_SM90)"
	.elftype	@"ET_EXEC"


//--------------------- .nv.info                  --------------------------
	.section	.nv.info,"",@"SHT_CUDA_INFO"
	.align	4


	//----- nvinfo : EIATTR_REGCOUNT
	.align		4
        /*0000*/ 	.byte	0x04, 0x2f
        /*0002*/ 	.short	(.L_1 - .L_0)
	.align		4
.L_0:
        /*0004*/ 	.word	index@(triton_poi_fused_max_pool2d_with_indices_14)
        /*0008*/ 	.word	0x00000020


	//----- nvinfo : EIATTR_MIN_STACK_SIZE
	.align		4
.L_1:
        /*000c*/ 	.byte	0x04, 0x12
        /*000e*/ 	.short	(.L_3 - .L_2)
	.align		4
.L_2:
        /*0010*/ 	.word	index@(triton_poi_fused_max_pool2d_with_indices_14)
        /*0014*/ 	.word	0x00000000


	//----- nvinfo : EIATTR_FRAME_SIZE
	.align		4
.L_3:
        /*0018*/ 	.byte	0x04, 0x11
        /*001a*/ 	.short	(.L_5 - .L_4)
	.align		4
.L_4:
        /*001c*/ 	.word	index@(triton_poi_fused_max_pool2d_with_indices_14)
        /*0020*/ 	.word	0x00000000


	//----- nvinfo : EIATTR_MIN_STACK_SIZE
	.align		4
.L_5:
        /*0024*/ 	.byte	0x04, 0x12
        /*0026*/ 	.short	(.L_7 - .L_6)
	.align		4
.L_6:
        /*0028*/ 	.word	index@(triton_poi_fused_max_pool2d_with_indices_14)
        /*002c*/ 	.word	0x00000000
.L_7:


//--------------------- .nv.info.triton_poi_fused_max_pool2d_with_indices_14 --------------------------
	.section	.nv.info.triton_poi_fused_max_pool2d_with_indices_14,"",@"SHT_CUDA_INFO"
	.sectionflags	@""
	.align	4


	//----- nvinfo : EIATTR_CUDA_API_VERSION
	.align		4
        /*0000*/ 	.byte	0x04, 0x37
        /*0002*/ 	.short	(.L_9 - .L_8)
.L_8:
        /*0004*/ 	.word	0x0000007c


	//----- nvinfo : EIATTR_KPARAM_INFO
	.align		4
.L_9:
        /*0008*/ 	.byte	0x04, 0x17
        /*000a*/ 	.short	(.L_11 - .L_10)
.L_10:
        /*000c*/ 	.word	0x00000000
        /*0010*/ 	.short	0x0003
        /*0012*/ 	.short	0x0018
        /*0014*/ 	.byte	0x00, 0xf0, 0x11, 0x00


	//----- nvinfo : EIATTR_KPARAM_INFO
	.align		4
.L_11:
        /*0018*/ 	.byte	0x04, 0x17
        /*001a*/ 	.short	(.L_13 - .L_12)
.L_12:
        /*001c*/ 	.word	0x00000000
        /*0020*/ 	.short	0x0002
        /*0022*/ 	.short	0x0010
        /*0024*/ 	.byte	0x00, 0xf4, 0x21, 0x00


	//----- nvinfo : EIATTR_KPARAM_INFO
	.align		4
.L_13:
        /*0028*/ 	.byte	0x04, 0x17
        /*002a*/ 	.short	(.L_15 - .L_14)
.L_14:
        /*002c*/ 	.word	0x00000000
        /*0030*/ 	.short	0x0001
        /*0032*/ 	.short	0x0008
        /*0034*/ 	.byte	0x00, 0xf4, 0x21, 0x00


	//----- nvinfo : EIATTR_KPARAM_INFO
	.align		4
.L_15:
        /*0038*/ 	.byte	0x04, 0x17
        /*003a*/ 	.short	(.L_17 - .L_16)
.L_16:
        /*003c*/ 	.word	0x00000000
        /*0040*/ 	.short	0x0000
        /*0042*/ 	.short	0x0000
        /*0044*/ 	.byte	0x00, 0xf4, 0x21, 0x00


	//----- nvinfo : EIATTR_SPARSE_MMA_MASK
	.align		4
.L_17:
        /*0048*/ 	.byte	0x03, 0x50
        /*004a*/ 	.short	0x0000


	//----- nvinfo : EIATTR_MAXREG_COUNT
	.align		4
        /*004c*/ 	.byte	0x03, 0x1b
        /*004e*/ 	.short	0x00ff


	//----- nvinfo : EIATTR_EXIT_INSTR_OFFSETS
	.align		4
        /*0050*/ 	.byte	0x04, 0x1c
        /*0052*/ 	.short	(.L_19 - .L_18)


	//   ....[0]....
.L_18:
        /*0054*/ 	.word	0x00000f90


	//----- nvinfo : EIATTR_REQNTID
	.align		4
.L_19:
        /*0058*/ 	.byte	0x04, 0x10
        /*005a*/ 	.short	(.L_21 - .L_20)
.L_20:
        /*005c*/ 	.word	0x00000080
        /*0060*/ 	.word	0x00000001
        /*0064*/ 	.word	0x00000001


	//----- nvinfo : EIATTR_CBANK_PARAM_SIZE
	.align		4
.L_21:
        /*0068*/ 	.byte	0x03, 0x19
        /*006a*/ 	.short	0x001c


	//----- nvinfo : EIATTR_PARAM_CBANK
	.align		4
        /*006c*/ 	.byte	0x04, 0x0a
        /*006e*/ 	.short	(.L_23 - .L_22)
	.align		4
.L_22:
        /*0070*/ 	.word	index@(.nv.constant0.triton_poi_fused_max_pool2d_with_indices_14)
        /*0074*/ 	.short	0x0210
        /*0076*/ 	.short	0x001c


	//----- nvinfo : EIATTR_SW_WAR
	.align		4
.L_23:
        /*0078*/ 	.byte	0x04, 0x36
        /*007a*/ 	.short	(.L_25 - .L_24)
.L_24:
        /*007c*/ 	.word	0x00000008
.L_25:


//--------------------- .nv.callgraph             --------------------------
	.section	.nv.callgraph,"",@"SHT_CUDA_CALLGRAPH"
	.align	4
	.sectionentsize	8
	.align		4
        /*0000*/ 	.word	0x00000000
	.align		4
        /*0004*/ 	.word	0xffffffff
	.align		4
        /*0008*/ 	.word	0x00000000
	.align		4
        /*000c*/ 	.word	0xfffffffe
	.align		4
        /*0010*/ 	.word	0x00000000
	.align		4
        /*0014*/ 	.word	0xfffffffd
	.align		4
        /*0018*/ 	.word	0x00000000
	.align		4
        /*001c*/ 	.word	0xfffffffc


//--------------------- .text.triton_poi_fused_max_pool2d_with_indices_14 --------------------------
	.section	.text.triton_poi_fused_max_pool2d_with_indices_14,"ax",@progbits
	.align	128
        .global         triton_poi_fused_max_pool2d_with_indices_14
        .type           triton_poi_fused_max_pool2d_with_indices_14,@function
        .size           triton_poi_fused_max_pool2d_with_indices_14,(.L_x_1 - triton_poi_fused_max_pool2d_with_indices_14)
        .other          triton_poi_fused_max_pool2d_with_indices_14,@"STO_CUDA_ENTRY STV_DEFAULT"
triton_poi_fused_max_pool2d_with_indices_14:
.text.triton_poi_fused_max_pool2d_with_indices_14:
[----:B------:R-:W-:Y:S01]  /*0000*/  LDC R1, c[0x0][0x28] ;  /* 0x00000a00ff017b82 */ /* 0x000fe20000000800 */
[----:B------:R-:W1:Y:S07]  /*0010*/  S2R R0, SR_TID.X ;  /* 0x0000000000007919 */ /* 0x000e6e0000002100 */
[----:B------:R-:W2:Y:S01]  /*0020*/  LDC.64 R20, c[0x0][0x210] ;  /* 0x00008400ff147b82 */ /* 0x000ea20000000a00 */
[----:B------:R-:W-:Y:S01]  /*0030*/  CS2R R10, SRZ ;  /* 0x00000000000a7805 */ /* 0x000fe2000001ff00 */
[----:B------:R-:W-:Y:S01]  /*0040*/  ULDC.64 UR4, c[0x0][0x208] ;  /* 0x0000820000047ab9 */ /* 0x000fe20000000a00 */
[----:B------:R-:W3:Y:S01]  /*0050*/  S2R R5, SR_CTAID.X ;  /* 0x0000000000057919 */ /* 0x000ee20000002500 */
[----:B------:R-:W-:-:S02]  /*0060*/  CS2R R12, SRZ ;  /* 0x00000000000c7805 */ /* 0x000fc4000001ff00 */
[----:B------:R-:W-:Y:S02]  /*0070*/  CS2R R14, SRZ ;  /* 0x00000000000e7805 */ /* 0x000fe4000001ff00 */
[----:B------:R-:W-:Y:S01]  /*0080*/  CS2R R16, SRZ ;  /* 0x0000000000107805 */ /* 0x000fe2000001ff00 */
[----:B------:R-:W-:Y:S01]  /*0090*/  ULDC.64 UR6, c[0x0][0x220] ;  /* 0x0000880000067ab9 */ /* 0x000fe20000000a00 */
[----:B-1----:R-:W-:Y:S01]  /*00a0*/  IMAD.SHL.U32 R0, R0, 0x4, RZ ;  /* 0x0000000400007824 */ /* 0x002fe200078e00ff */
[----:B---3--:R-:W-:-:S04]  /*00b0*/  SHF.R.S32.HI R3, RZ, 0x16, R5 ;  /* 0x00000016ff037819 */ /* 0x008fc80000011405 */
[----:B------:R-:W-:Y:S02]  /*00c0*/  LOP3.LUT R0, R0, 0x1fc, RZ, 0xc0, !PT ;  /* 0x000001fc00007812 */ /* 0x000fe400078ec0ff */
[----:B------:R-:W-:-:S03]  /*00d0*/  SGXT R3, R3, 0x1 ;  /* 0x000000010303781a */ /* 0x000fc60000000200 */
[----:B------:R-:W-:-:S05]  /*00e0*/  IMAD R0, R5, 0x200, R0 ;  /* 0x0000020005007824 */ /* 0x000fca00078e0200 */
[CC--:B------:R-:W-:Y:S02]  /*00f0*/  LEA.HI R2, R3.reuse, R0.reuse, RZ, 0x6 ;  /* 0x0000000003027211 */ /* 0x0c0fe400078f30ff */
[----:B------:R-:W-:Y:S02]  /*0100*/  LEA.HI R3, R3, R0, RZ, 0xa ;  /* 0x0000000003037211 */ /* 0x000fe400078f50ff */
[----:B------:R-:W-:Y:S02]  /*0110*/  SHF.R.S32.HI R22, RZ, 0x6, R2 ;  /* 0x00000006ff167819 */ /* 0x000fe40000011402 */
[----:B------:R-:W-:Y:S02]  /*0120*/  SHF.R.S32.HI R4, RZ, 0xa, R3 ;  /* 0x0000000aff047819 */ /* 0x000fe40000011403 */
[----:B------:R-:W-:Y:S02]  /*0130*/  LOP3.LUT R3, R2, 0xffffffc0, RZ, 0xc0, !PT ;  /* 0xffffffc002037812 */ /* 0x000fe400078ec0ff */
[----:B------:R-:W-:-:S02]  /*0140*/  LEA.HI R5, R22, R22, RZ, 0x4 ;  /* 0x0000001616057211 */ /* 0x000fc400078f20ff */
[----:B------:R-:W-:Y:S01]  /*0150*/  LEA.HI R2, R4, R4, RZ, 0x4 ;  /* 0x0000000404027211 */ /* 0x000fe200078f20ff */
[----:B------:R-:W-:Y:S01]  /*0160*/  IMAD.IADD R3, R0, 0x1, -R3 ;  /* 0x0000000100037824 */ /* 0x000fe200078e0a03 */
[----:B------:R-:W-:Y:S02]  /*0170*/  LOP3.LUT R5, R5, 0xfffffff0, RZ, 0xc0, !PT ;  /* 0xfffffff005057812 */ /* 0x000fe400078ec0ff */
[----:B------:R-:W-:Y:S01]  /*0180*/  LOP3.LUT R7, R2, 0xfffffff0, RZ, 0xc0, !PT ;  /* 0xfffffff002077812 */ /* 0x000fe200078ec0ff */
[----:B------:R-:W-:Y:S02]  /*0190*/  IMAD R9, R4, 0x1000, R3 ;  /* 0x0000100004097824 */ /* 0x000fe400078e0203 */
[----:B------:R-:W-:Y:S02]  /*01a0*/  IMAD.IADD R22, R22, 0x1, -R5 ;  /* 0x0000000116167824 */ /* 0x000fe400078e0a05 */
[----:B------:R-:W-:Y:S01]  /*01b0*/  IMAD.IADD R3, R4, 0x1, -R7 ;  /* 0x0000000104037824 */ /* 0x000fe200078e0a07 */
[----:B------:R-:W-:Y:S01]  /*01c0*/  CS2R R4, SRZ ;  /* 0x0000000000047805 */ /* 0x000fe2000001ff00 */
[C---:B------:R-:W-:Y:S01]  /*01d0*/  IMAD R2, R22.reuse, 0x80, R9 ;  /* 0x0000008016027824 */ /* 0x040fe200078e0209 */
[----:B------:R-:W-:-:S02]  /*01e0*/  ISETP.GT.AND P0, PT, R22, RZ, PT ;  /* 0x000000ff1600720c */ /* 0x000fc40003f04270 */
[----:B------:R-:W-:Y:S02]  /*01f0*/  CS2R R6, SRZ ;  /* 0x0000000000067805 */ /* 0x000fe4000001ff00 */
[C---:B------:R-:W-:Y:S01]  /*0200*/  ISETP.GT.AND P1, PT, R3.reuse, RZ, PT ;  /* 0x000000ff0300720c */ /* 0x040fe20003f24270 */
[C---:B------:R-:W-:Y:S01]  /*0210*/  VIADD R19, R2.reuse, 0xfffff7c0 ;  /* 0xfffff7c002137836 */ /* 0x040fe20000000000 */
[----:B------:R-:W-:Y:S01]  /*0220*/  ISETP.GT.AND P2, PT, R3, RZ, P0 ;  /* 0x000000ff0300720c */ /* 0x000fe20000744270 */
[----:B------:R-:W-:Y:S01]  /*0230*/  VIADD R25, R2, 0xfffff800 ;  /* 0xfffff80002197836 */ /* 0x000fe20000000000 */
[----:B------:R-:W-:Y:S02]  /*0240*/  ISETP.GT.AND P1, PT, R22, -0x1, P1 ;  /* 0xffffffff1600780c */ /* 0x000fe40000f24270 */
[----:B------:R-:W-:Y:S01]  /*0250*/  CS2R R8, SRZ ;  /* 0x0000000000087805 */ /* 0x000fe2000001ff00 */
[----:B--2---:R-:W-:-:S04]  /*0260*/  IMAD.WIDE R18, R19, 0x4, R20 ;  /* 0x0000000413127825 */ /* 0x004fc800078e0214 */
[----:B------:R-:W-:-:S04]  /*0270*/  IMAD.WIDE R24, R25, 0x4, R20 ;  /* 0x0000000419187825 */ /* 0x000fc800078e0214 */
[----:B------:R1:W2:Y:S04]  /*0280*/  @P2 LDG.E.128 R4, desc[UR4][R18.64] ;  /* 0x0000000412042981 */ /* 0x0002a8000c1e1d00 */
[----:B------:R3:W4:Y:S01]  /*0290*/  @P1 LDG.E.128 R8, desc[UR4][R24.64] ;  /* 0x0000000418081981 */ /* 0x000722000c1e1d00 */
[----:B------:R-:W-:-:S04]  /*02a0*/  VIADD R27, R2, 0xfffff840 ;  /* 0xfffff840021b7836 */ /* 0x000fc80000000000 */
[----:B------:R-:W-:-:S05]  /*02b0*/  IMAD.WIDE R26, R27, 0x4, R20 ;  /* 0x000000041b1a7825 */ /* 0x000fca00078e0214 */
[----:B------:R-:W5:Y:S01]  /*02c0*/  @P1 LDG.E.128 R12, desc[UR4][R26.64] ;  /* 0x000000041a0c1981 */ /* 0x000f62000c1e1d00 */
[C---:B------:R-:W-:Y:S02]  /*02d0*/  ISETP.GT.AND P0, PT, R3.reuse, -0x1, P0 ;  /* 0xffffffff0300780c */ /* 0x040fe40000704270 */
[----:B-1----:R-:W-:Y:S02]  /*02e0*/  CS2R R18, SRZ ;  /* 0x0000000000127805 */ /* 0x002fe4000001ff00 */
[----:B------:R-:W-:Y:S01]  /*02f0*/  LOP3.LUT R3, R3, R22, RZ, 0xfc, !PT ;  /* 0x0000001603037212 */ /* 0x000fe200078efcff */
[----:B------:R-:W-:Y:S01]  /*0300*/  VIADD R29, R2, 0x40 ;  /* 0x00000040021d7836 */ /* 0x000fe20000000000 */
[----:B--2---:R-:W-:Y:S02]  /*0310*/  SEL R23, R4, 0xff800000, P2 ;  /* 0xff80000004177807 */ /* 0x004fe40001000000 */
[----:B---3--:R-:W-:Y:S01]  /*0320*/  SEL R24, R5, 0xff800000, P2 ;  /* 0xff80000005187807 */ /* 0x008fe20001000000 */
[----:B------:R-:W-:Y:S01]  /*0330*/  VIADD R5, R2, 0xffffffc0 ;  /* 0xffffffc002057836 */ /* 0x000fe20000000000 */
[----:B----4-:R-:W-:-:S02]  /*0340*/  SEL R8, R8, 0xff800000, P1 ;  /* 0xff80000008087807 */ /* 0x010fc40000800000 */
[----:B------:R-:W-:Y:S01]  /*0350*/  SEL R9, R9, 0xff800000, P1 ;  /* 0xff80000009097807 */ /* 0x000fe20000800000 */
[----:B------:R-:W-:Y:S01]  /*0360*/  IMAD.WIDE R4, R5, 0x4, R20 ;  /* 0x0000000405047825 */ /* 0x000fe200078e0214 */
[----:B------:R-:W-:Y:S02]  /*0370*/  FSETP.GT.AND P5, PT, R8, R23, PT ;  /* 0x000000170800720b */ /* 0x000fe40003fa4000 */
[----:B------:R-:W-:Y:S02]  /*0380*/  FSETP.GT.AND P6, PT, R9, R24, PT ;  /* 0x000000180900720b */ /* 0x000fe40003fc4000 */
[----:B------:R-:W-:Y:S01]  /*0390*/  SEL R25, R6, 0xff800000, P2 ;  /* 0xff80000006197807 */ /* 0x000fe20001000000 */
[----:B------:R1:W2:Y:S01]  /*03a0*/  @P0 LDG.E.128 R16, desc[UR4][R4.64] ;  /* 0x0000000404100981 */ /* 0x0002a2000c1e1d00 */
[----:B------:R-:W-:Y:S02]  /*03b0*/  SEL R10, R10, 0xff800000, P1 ;  /* 0xff8000000a0a7807 */ /* 0x000fe40000800000 */
[----:B------:R-:W-:-:S02]  /*03c0*/  SEL R7, R7, 0xff800000, P2 ;  /* 0xff80000007077807 */ /* 0x000fc40001000000 */
[----:B------:R-:W-:Y:S02]  /*03d0*/  FSETP.NAN.AND P2, PT, R8, R8, PT ;  /* 0x000000080800720b */ /* 0x000fe40003f48000 */
[----:B------:R-:W-:Y:S02]  /*03e0*/  FSETP.GT.AND P3, PT, R10, R25, PT ;  /* 0x000000190a00720b */ /* 0x000fe40003f64000 */
[----:B------:R-:W-:Y:S02]  /*03f0*/  SEL R28, R11, 0xff800000, P1 ;  /* 0xff8000000b1c7807 */ /* 0x000fe40000800000 */
[----:B------:R-:W-:Y:S02]  /*0400*/  @!P5 SEL R8, R8, R23, P2 ;  /* 0x000000170808d207 */ /* 0x000fe40001000000 */
[----:B------:R-:W-:Y:S02]  /*0410*/  FSETP.NAN.AND P2, PT, R9, R9, PT ;  /* 0x000000090900720b */ /* 0x000fe40003f48000 */
[----:B------:R-:W-:-:S02]  /*0420*/  FSETP.GT.AND P4, PT, R28, R7, PT ;  /* 0x000000071c00720b */ /* 0x000fc40003f84000 */
[----:B------:R-:W-:Y:S02]  /*0430*/  @!P6 SEL R9, R9, R24, P2 ;  /* 0x000000180909e207 */ /* 0x000fe40001000000 */
[----:B------:R-:W-:-:S04]  /*0440*/  FSETP.NAN.AND P2, PT, R10, R10, PT ;  /* 0x0000000a0a00720b */ /* 0x000fc80003f48000 */
[----:B------:R-:W-:Y:S02]  /*0450*/  @!P3 SEL R10, R10, R25, P2 ;  /* 0x000000190a0ab207 */ /* 0x000fe40001000000 */
[----:B------:R-:W-:-:S04]  /*0460*/  FSETP.NAN.AND P2, PT, R28, R28, PT ;  /* 0x0000001c1c00720b */ /* 0x000fc80003f48000 */
[----:B------:R-:W-:Y:S02]  /*0470*/  @!P4 SEL R28, R28, R7, P2 ;  /* 0x000000071c1cc207 */ /* 0x000fe40001000000 */
[----:B------:R-:W-:Y:S02]  /*0480*/  ISETP.GT.AND P2, PT, R3, -0x1, PT ;  /* 0xffffffff0300780c */ /* 0x000fe40003f44270 */
[----:B-1----:R-:W-:Y:S02]  /*0490*/  CS2R R4, SRZ ;  /* 0x0000000000047805 */ /* 0x002fe4000001ff00 */
[----:B------:R-:W-:Y:S01]  /*04a0*/  CS2R R6, SRZ ;  /* 0x0000000000067805 */ /* 0x000fe2000001ff00 */
[----:B------:R-:W-:-:S08]  /*04b0*/  IMAD.WIDE R24, R2, 0x4, R20 ;  /* 0x0000000402187825 */ /* 0x000fd000078e0214 */
[----:B------:R1:W3:Y:S01]  /*04c0*/  @P2 LDG.E.128 R4, desc[UR4][R24.64] ;  /* 0x0000000418042981 */ /* 0x0002e2000c1e1d00 */
[----:B-----5:R-:W-:Y:S02]  /*04d0*/  SEL R15, R15, 0xff800000, P1 ;  /* 0xff8000000f0f7807 */ /* 0x020fe40000800000 */
[----:B------:R-:W-:Y:S02]  /*04e0*/  SEL R22, RZ, 0x1, !P4 ;  /* 0x00000001ff167807 */ /* 0x000fe40006000000 */
[----:B------:R-:W-:Y:S02]  /*04f0*/  FSETP.NAN.AND P4, PT, R15, R15, PT ;  /* 0x0000000f0f00720b */ /* 0x000fe40003f88000 */
[----:B------:R-:W-:Y:S02]  /*0500*/  SEL R3, R14, 0xff800000, P1 ;  /* 0xff8000000e037807 */ /* 0x000fe40000800000 */
[----:B------:R-:W-:Y:S02]  /*0510*/  SEL R26, RZ, 0x1, !P3 ;  /* 0x00000001ff1a7807 */ /* 0x000fe40005800000 */
[----:B------:R-:W-:-:S02]  /*0520*/  FSETP.NAN.AND P3, PT, R3, R3, PT ;  /* 0x000000030300720b */ /* 0x000fc40003f68000 */
[----:B-1----:R-:W-:Y:S02]  /*0530*/  SEL R24, R13, 0xff800000, P1 ;  /* 0xff8000000d187807 */ /* 0x002fe40000800000 */
[----:B------:R-:W-:Y:S02]  /*0540*/  SEL R13, RZ, 0x1, !P6 ;  /* 0x00000001ff0d7807 */ /* 0x000fe40007000000 */
[----:B------:R-:W-:Y:S02]  /*0550*/  SEL R23, R12, 0xff800000, P1 ;  /* 0xff8000000c177807 */ /* 0x000fe40000800000 */
[----:B------:R-:W-:Y:S02]  /*0560*/  FSETP.GEU.AND P6, PT, R28, R15, PT ;  /* 0x0000000f1c00720b */ /* 0x000fe40003fce000 */
[----:B------:R-:W-:Y:S02]  /*0570*/  FSETP.NAN.AND P1, PT, R24, R24, PT ;  /* 0x000000181800720b */ /* 0x000fe40003f28000 */
[----:B------:R-:W-:-:S02]  /*0580*/  @!P4 SEL R15, R15, R28, !P6 ;  /* 0x0000001c0f0fc207 */ /* 0x000fc40007000000 */
[----:B------:R-:W-:Y:S02]  /*0590*/  SEL R14, RZ, 0x1, !P5 ;  /* 0x00000001ff0e7807 */ /* 0x000fe40006800000 */
[----:B------:R-:W-:Y:S02]  /*05a0*/  FSETP.GEU.AND P4, PT, R10, R3, PT ;  /* 0x000000030a00720b */ /* 0x000fe40003f8e000 */
[----:B------:R-:W-:Y:S02]  /*05b0*/  FSETP.NAN.AND P5, PT, R23, R23, PT ;  /* 0x000000171700720b */ /* 0x000fe40003fa8000 */
[----:B------:R-:W-:Y:S02]  /*05c0*/  @!P3 SEL R3, R3, R10, !P4 ;  /* 0x0000000a0303b207 */ /* 0x000fe40006000000 */
[----:B------:R-:W-:-:S04]  /*05d0*/  FSETP.GEU.AND P3, PT, R9, R24, PT ;  /* 0x000000180900720b */ /* 0x000fc80003f6e000 */
[----:B------:R-:W-:Y:S02]  /*05e0*/  @!P1 SEL R24, R24, R9, !P3 ;  /* 0x0000000918189207 */ /* 0x000fe40005800000 */
[----:B------:R-:W-:Y:S02]  /*05f0*/  FSETP.GEU.AND P1, PT, R8, R23, PT ;  /* 0x000000170800720b */ /* 0x000fe40003f2e000 */
[----:B------:R-:W-:Y:S01]  /*0600*/  CS2R R10, SRZ ;  /* 0x00000000000a7805 */ /* 0x000fe2000001ff00 */
[----:B------:R-:W-:Y:S01]  /*0610*/  IMAD.WIDE R28, R29, 0x4, R20 ;  /* 0x000000041d1c7825 */ /* 0x000fe200078e0214 */
[----:B------:R-:W-:Y:S02]  /*0620*/  @!P5 SEL R23, R23, R8, !P1 ;  /* 0x000000081717d207 */ /* 0x000fe40004800000 */
[----:B------:R-:W-:-:S06]  /*0630*/  CS2R R8, SRZ ;  /* 0x0000000000087805 */ /* 0x000fcc000001ff00 */
[----:B------:R1:W4:Y:S01]  /*0640*/  @P2 LDG.E.128 R8, desc[UR4][R28.64] ;  /* 0x000000041c082981 */ /* 0x000322000c1e1d00 */
[----:B------:R-:W-:Y:S02]  /*0650*/  SEL R12, R22, 0x2, P6 ;  /* 0x00000002160c7807 */ /* 0x000fe40003000000 */
[----:B------:R-:W-:Y:S02]  /*0660*/  SEL R26, R26, 0x2, P4 ;  /* 0x000000021a1a7807 */ /* 0x000fe40002000000 */
[----:B------:R-:W-:Y:S02]  /*0670*/  SEL R13, R13, 0x2, P3 ;  /* 0x000000020d0d7807 */ /* 0x000fe40001800000 */
[----:B------:R-:W-:Y:S01]  /*0680*/  SEL R14, R14, 0x2, P1 ;  /* 0x000000020e0e7807 */ /* 0x000fe20000800000 */
[----:B-1----:R-:W-:Y:S01]  /*0690*/  VIADD R29, R2, 0x7c0 ;  /* 0x000007c0021d7836 */ /* 0x002fe20000000000 */
[----:B--2---:R-:W-:Y:S02]  /*06a0*/  SEL R16, R16, 0xff800000, P0 ;  /* 0xff80000010107807 */ /* 0x004fe40000000000 */
[----:B------:R-:W-:-:S02]  /*06b0*/  SEL R17, R17, 0xff800000, P0 ;  /* 0xff80000011117807 */ /* 0x000fc40000000000 */
[-C--:B------:R-:W-:Y:S02]  /*06c0*/  FSETP.NAN.AND P5, PT, R16, R16.reuse, PT ;  /* 0x000000101000720b */ /* 0x080fe40003fa8000 */
[----:B------:R-:W-:Y:S02]  /*06d0*/  FSETP.NAN.AND P6, PT, R17, R17, PT ;  /* 0x000000111100720b */ /* 0x000fe40003fc8000 */
[----:B------:R-:W-:Y:S02]  /*06e0*/  SEL R18, R18, 0xff800000, P0 ;  /* 0xff80000012127807 */ /* 0x000fe40000000000 */
[----:B------:R-:W-:Y:S02]  /*06f0*/  FSETP.GEU.AND P4, PT, R23, R16, PT ;  /* 0x000000101700720b */ /* 0x000fe40003f8e000 */
[----:B------:R-:W-:Y:S02]  /*0700*/  FSETP.NAN.AND P3, PT, R18, R18, PT ;  /* 0x000000121200720b */ /* 0x000fe40003f68000 */
[----:B------:R-:W-:-:S03]  /*0710*/  SEL R28, R19, 0xff800000, P0 ;  /* 0xff800000131c7807 */ /* 0x000fc60000000000 */
[----:B------:R-:W-:Y:S02]  /*0720*/  @!P5 SEL R16, R16, R23, !P4 ;  /* 0x000000171010d207 */ /* 0x000fe40006000000 */
[----:B------:R-:W-:Y:S02]  /*0730*/  FSETP.GEU.AND P5, PT, R24, R17, PT ;  /* 0x000000111800720b */ /* 0x000fe40003fae000 */
[----:B------:R-:W-:Y:S02]  /*0740*/  FSETP.NAN.AND P1, PT, R28, R28, PT ;  /* 0x0000001c1c00720b */ /* 0x000fe40003f28000 */
[----:B------:R-:W-:Y:S02]  /*0750*/  @!P6 SEL R17, R17, R24, !P5 ;  /* 0x000000181111e207 */ /* 0x000fe40006800000 */
[----:B------:R-:W-:-:S04]  /*0760*/  FSETP.GEU.AND P6, PT, R3, R18, PT ;  /* 0x000000120300720b */ /* 0x000fc80003fce000 */
[----:B------:R-:W-:Y:S02]  /*0770*/  @!P3 SEL R18, R18, R3, !P6 ;  /* 0x000000031212b207 */ /* 0x000fe40007000000 */
[----:B------:R-:W-:-:S04]  /*0780*/  FSETP.GEU.AND P3, PT, R15, R28, PT ;  /* 0x0000001c0f00720b */ /* 0x000fc80003f6e000 */
[----:B------:R-:W-:Y:S02]  /*0790*/  @!P1 SEL R28, R28, R15, !P3 ;  /* 0x0000000f1c1c9207 */ /* 0x000fe40005800000 */
[----:B---3--:R-:W-:-:S04]  /*07a0*/  SEL R3, R7, 0xff800000, P2 ;  /* 0xff80000007037807 */ /* 0x008fc80001000000 */
[-C--:B------:R-:W-:Y:S02]  /*07b0*/  FSETP.NAN.AND P1, PT, R3, R3.reuse, PT ;  /* 0x000000030300720b */ /* 0x080fe40003f28000 */
[----:B------:R-:W-:Y:S02]  /*07c0*/  SEL R22, R14, 0x3, P4 ;  /* 0x000000030e167807 */ /* 0x000fe40002000000 */
[----:B------:R-:W-:Y:S02]  /*07d0*/  FSETP.GEU.AND P4, PT, R28, R3, PT ;  /* 0x000000031c00720b */ /* 0x000fe40003f8e000 */
[----:B------:R-:W-:Y:S02]  /*07e0*/  SEL R23, R6, 0xff800000, P2 ;  /* 0xff80000006177807 */ /* 0x000fe40001000000 */
[----:B------:R-:W-:Y:S02]  /*07f0*/  CS2R R6, SRZ ;  /* 0x0000000000067805 */ /* 0x000fe4000001ff00 */
[----:B------:R-:W-:-:S02]  /*0800*/  SEL R24, R5, 0xff800000, P2 ;  /* 0xff80000005187807 */ /* 0x000fc40001000000 */
[----:B------:R-:W-:Y:S02]  /*0810*/  SEL R19, R4, 0xff800000, P2 ;  /* 0xff80000004137807 */ /* 0x000fe40001000000 */
[----:B------:R-:W-:Y:S02]  /*0820*/  CS2R R4, SRZ ;  /* 0x0000000000047805 */ /* 0x000fe4000001ff00 */
[----:B------:R-:W-:Y:S01]  /*0830*/  @!P1 SEL R3, R3, R28, !P4 ;  /* 0x0000001c03039207 */ /* 0x000fe20006000000 */
[----:B------:R-:W-:Y:S01]  /*0840*/  IMAD.WIDE R28, R29, 0x4, R20 ;  /* 0x000000041d1c7825 */ /* 0x000fe200078e0214 */
[----:B------:R-:W-:Y:S02]  /*0850*/  FSETP.NAN.AND P1, PT, R23, R23, PT ;  /* 0x000000171700720b */ /* 0x000fe40003f28000 */
[----:B------:R-:W-:Y:S02]  /*0860*/  SEL R25, R13, 0x3, P5 ;  /* 0x000000030d197807 */ /* 0x000fe40002800000 */
[----:B------:R-:W-:Y:S01]  /*0870*/  FSETP.NAN.AND P5, PT, R24, R24, PT ;  /* 0x000000181800720b */ /* 0x000fe20003fa8000 */
[----:B------:R1:W2:Y:S01]  /*0880*/  @P0 LDG.E.128 R4, desc[UR4][R28.64] ;  /* 0x000000041c040981 */ /* 0x0002a2000c1e1d00 */
[----:B------:R-:W-:-:S02]  /*0890*/  SEL R26, R26, 0x3, P6 ;  /* 0x000000031a1a7807 */ /* 0x000fc40003000000 */
[----:B------:R-:W-:-:S05]  /*08a0*/  FSETP.GEU.AND P6, PT, R18, R23, PT ;  /* 0x000000171200720b */ /* 0x000fca0003fce000 */
[----:B------:R-:W-:Y:S02]  /*08b0*/  @!P1 SEL R23, R23, R18, !P6 ;  /* 0x0000001217179207 */ /* 0x000fe40007000000 */
[----:B------:R-:W-:-:S04]  /*08c0*/  FSETP.GEU.AND P1, PT, R17, R24, PT ;  /* 0x000000181100720b */ /* 0x000fc80003f2e000 */
[----:B------:R-:W-:Y:S01]  /*08d0*/  @!P5 SEL R24, R24, R17, !P1 ;  /* 0x000000111818d207 */ /* 0x000fe20004800000 */
[----:B------:R-:W-:Y:S01]  /*08e0*/  VIADD R17, R2, 0x800 ;  /* 0x0000080002117836 */ /* 0x000fe20000000000 */
[----:B------:R-:W-:Y:S02]  /*08f0*/  SEL R27, R12, 0x3, P3 ;  /* 0x000000030c1b7807 */ /* 0x000fe40001800000 */
[----:B------:R-:W-:Y:S02]  /*0900*/  CS2R R12, SRZ ;  /* 0x00000000000c7805 */ /* 0x000fe4000001ff00 */
[----:B------:R-:W-:Y:S02]  /*0910*/  CS2R R14, SRZ ;  /* 0x00000000000e7805 */ /* 0x000fe4000001ff00 */
[-C--:B------:R-:W-:Y:S01]  /*0920*/  FSETP.NAN.AND P3, PT, R19, R19.reuse, PT ;  /* 0x000000131300720b */ /* 0x080fe20003f68000 */
[----:B-1----:R-:W-:Y:S01]  /*0930*/  IMAD.WIDE R28, R17, 0x4, R20 ;  /* 0x00000004111c7825 */ /* 0x002fe200078e0214 */
[----:B------:R-:W-:-:S04]  /*0940*/  FSETP.GEU.AND P5, PT, R16, R19, PT ;  /* 0x000000131000720b */ /* 0x000fc80003fae000 */
[----:B------:R1:W3:Y:S01]  /*0950*/  @P2 LDG.E.128 R12, desc[UR4][R28.64] ;  /* 0x000000041c0c2981 */ /* 0x0002e2000c1e1d00 */
[----:B----4-:R-:W-:-:S06]  /*0960*/  SEL R8, R8, 0xff800000, P2 ;  /* 0xff80000008087807 */ /* 0x010fcc0001000000 */
[----:B------:R-:W-:Y:S02]  /*0970*/  @!P3 SEL R19, R19, R16, !P5 ;  /* 0x000000101313b207 */ /* 0x000fe40006800000 */
[-C--:B------:R-:W-:Y:S01]  /*0980*/  FSETP.NAN.AND P3, PT, R8, R8.reuse, PT ;  /* 0x000000080800720b */ /* 0x080fe20003f68000 */
[----:B------:R-:W-:Y:S01]  /*0990*/  VIADD R17, R2, 0x840 ;  /* 0x0000084002117836 */ /* 0x000fe20000000000 */
[----:B------:R-:W-:Y:S02]  /*09a0*/  SEL R27, R27, 0x4, P4 ;  /* 0x000000041b1b7807 */ /* 0x000fe40002000000 */
[----:B------:R-:W-:Y:S01]  /*09b0*/  FSETP.GEU.AND P4, PT, R19, R8, PT ;  /* 0x000000081300720b */ /* 0x000fe20003f8e000 */
[----:B------:R-:W-:Y:S01]  /*09c0*/  IMAD.WIDE R20, R17, 0x4, R20 ;  /* 0x0000000411147825 */ /* 0x000fe200078e0214 */
[----:B------:R-:W-:-:S07]  /*09d0*/  CS2R R16, SRZ ;  /* 0x0000000000107805 */ /* 0x000fce000001ff00 */
[----:B------:R-:W-:Y:S02]  /*09e0*/  @!P3 SEL R8, R8, R19, !P4 ;  /* 0x000000130808b207 */ /* 0x000fe40006000000 */
[----:B------:R-:W-:-:S06]  /*09f0*/  CS2R R18, SRZ ;  /* 0x0000000000127805 */ /* 0x000fcc000001ff00 */
[----:B------:R4:W5:Y:S01]  /*0a00*/  @P2 LDG.E.128 R16, desc[UR4][R20.64] ;  /* 0x0000000414102981 */ /* 0x000962000c1e1d00 */
[----:B------:R-:W-:Y:S02]  /*0a10*/  SEL R9, R9, 0xff800000, P2 ;  /* 0xff80000009097807 */ /* 0x000fe40001000000 */
[----:B------:R-:W-:Y:S02]  /*0a20*/  SEL R10, R10, 0xff800000, P2 ;  /* 0xff8000000a0a7807 */ /* 0x000fe40001000000 */
[----:B------:R-:W-:Y:S02]  /*0a30*/  FSETP.NAN.AND P3, PT, R9, R9, PT ;  /* 0x000000090900720b */ /* 0x000fe40003f68000 */
[----:B------:R-:W-:Y:S02]  /*0a40*/  SEL R2, R25, 0x4, P1 ;  /* 0x0000000419027807 */ /* 0x000fe40000800000 */
[----:B------:R-:W-:Y:S02]  /*0a50*/  FSETP.NAN.AND P1, PT, R10, R10, PT ;  /* 0x0000000a0a00720b */ /* 0x000fe40003f28000 */
[----:B-1----:R-:W-:-:S02]  /*0a60*/  SEL R28, R11, 0xff800000, P2 ;  /* 0xff8000000b1c7807 */ /* 0x002fc40001000000 */
[----:B------:R-:W-:Y:S02]  /*0a70*/  SEL R22, R22, 0x4, P5 ;  /* 0x0000000416167807 */ /* 0x000fe40002800000 */
[----:B------:R-:W-:Y:S02]  /*0a80*/  SEL R26, R26, 0x4, P6 ;  /* 0x000000041a1a7807 */ /* 0x000fe40003000000 */
[----:B------:R-:W-:Y:S02]  /*0a90*/  FSETP.GEU.AND P5, PT, R24, R9, PT ;  /* 0x000000091800720b */ /* 0x000fe40003fae000 */
[----:B------:R-:W-:Y:S02]  /*0aa0*/  FSETP.NAN.AND P6, PT, R28, R28, PT ;  /* 0x0000001c1c00720b */ /* 0x000fe40003fc8000 */
[----:B------:R-:W-:Y:S02]  /*0ab0*/  @!P3 SEL R9, R9, R24, !P5 ;  /* 0x000000180909b207 */ /* 0x000fe40006800000 */
[----:B------:R-:W-:-:S04]  /*0ac0*/  FSETP.GEU.AND P3, PT, R23, R10, PT ;  /* 0x0000000a1700720b */ /* 0x000fc80003f6e000 */
[----:B------:R-:W-:Y:S02]  /*0ad0*/  @!P1 SEL R10, R10, R23, !P3 ;  /* 0x000000170a0a9207 */ /* 0x000fe40005800000 */
[----:B------:R-:W-:-:S04]  /*0ae0*/  FSETP.GEU.AND P1, PT, R3, R28, PT ;  /* 0x0000001c0300720b */ /* 0x000fc80003f2e000 */
[----:B------:R-:W-:Y:S02]  /*0af0*/  @!P6 SEL R28, R28, R3, !P1 ;  /* 0x000000031c1ce207 */ /* 0x000fe40004800000 */
[----:B------:R-:W-:Y:S02]  /*0b00*/  SEL R2, R2, 0x5, P5 ;  /* 0x0000000502027807 */ /* 0x000fe40002800000 */
[----:B------:R-:W-:Y:S02]  /*0b10*/  SEL R26, R26, 0x5, P3 ;  /* 0x000000051a1a7807 */ /* 0x000fe40001800000 */
[----:B------:R-:W-:Y:S02]  /*0b20*/  SEL R27, R27, 0x5, P1 ;  /* 0x000000051b1b7807 */ /* 0x000fe40000800000 */
[----:B--2---:R-:W-:Y:S02]  /*0b30*/  SEL R7, R7, 0xff800000, P0 ;  /* 0xff80000007077807 */ /* 0x004fe40000000000 */
[----:B------:R-:W-:-:S02]  /*0b40*/  SEL R11, R6, 0xff800000, P0 ;  /* 0xff800000060b7807 */ /* 0x000fc40000000000 */
[----:B------:R-:W-:Y:S02]  /*0b50*/  FSETP.NAN.AND P6, PT, R7, R7, PT ;  /* 0x000000070700720b */ /* 0x000fe40003fc8000 */
[----:B------:R-:W-:Y:S02]  /*0b60*/  SEL R6, R22, 0x5, P4 ;  /* 0x0000000516067807 */ /* 0x000fe40002000000 */
[----:B------:R-:W-:Y:S02]  /*0b70*/  FSETP.NAN.AND P4, PT, R11, R11, PT ;  /* 0x0000000b0b00720b */ /* 0x000fe40003f88000 */
[----:B------:R-:W-:Y:S02]  /*0b80*/  SEL R5, R5, 0xff800000, P0 ;  /* 0xff80000005057807 */ /* 0x000fe40000000000 */
[----:B------:R-:W-:Y:S02]  /*0b90*/  FSETP.GEU.AND P3, PT, R28, R7, PT ;  /* 0x000000071c00720b */ /* 0x000fe40003f6e000 */
[----:B------:R-:W-:-:S02]  /*0ba0*/  FSETP.NAN.AND P5, PT, R5, R5, PT ;  /* 0x000000050500720b */ /* 0x000fc40003fa8000 */
[----:B----4-:R-:W-:Y:S02]  /*0bb0*/  SEL R20, R4, 0xff800000, P0 ;  /* 0xff80000004147807 */ /* 0x010fe40000000000 */
[----:B------:R-:W-:Y:S02]  /*0bc0*/  FSETP.GEU.AND P0, PT, R10, R11, PT ;  /* 0x0000000b0a00720b */ /* 0x000fe40003f0e000 */
[----:B------:R-:W-:Y:S02]  /*0bd0*/  @!P6 SEL R7, R7, R28, !P3 ;  /* 0x0000001c0707e207 */ /* 0x000fe40005800000 */
[----:B------:R-:W-:Y:S02]  /*0be0*/  FSETP.NAN.AND P6, PT, R20, R20, PT ;  /* 0x000000141400720b */ /* 0x000fe40003fc8000 */
[----:B------:R-:W-:Y:S02]  /*0bf0*/  @!P4 SEL R11, R11, R10, !P0 ;  /* 0x0000000a0b0bc207 */ /* 0x000fe40004000000 */
[----:B------:R-:W-:-:S02]  /*0c00*/  FSETP.GEU.AND P4, PT, R9, R5, PT ;  /* 0x000000050900720b */ /* 0x000fc40003f8e000 */
[----:B---3--:R-:W-:Y:S02]  /*0c10*/  SEL R3, R12, 0xff800000, P2 ;  /* 0xff8000000c037807 */ /* 0x008fe40001000000 */
[----:B------:R-:W-:Y:S02]  /*0c20*/  @!P5 SEL R5, R5, R9, !P4 ;  /* 0x000000090505d207 */ /* 0x000fe40006000000 */
[----:B------:R-:W-:Y:S02]  /*0c30*/  FSETP.NAN.AND P1, PT, R3, R3, PT ;  /* 0x000000030300720b */ /* 0x000fe40003f28000 */
[----:B------:R-:W-:Y:S02]  /*0c40*/  FSETP.GEU.AND P5, PT, R8, R20, PT ;  /* 0x000000140800720b */ /* 0x000fe40003fae000 */
[----:B------:R-:W-:Y:S02]  /*0c50*/  SEL R4, R13, 0xff800000, P2 ;  /* 0xff8000000d047807 */ /* 0x000fe40001000000 */
[----:B------:R-:W-:-:S02]  /*0c60*/  @!P6 SEL R20, R20, R8, !P5 ;  /* 0x000000081414e207 */ /* 0x000fc40006800000 */
[----:B------:R-:W-:Y:S02]  /*0c70*/  FSETP.NAN.AND P6, PT, R4, R4, PT ;  /* 0x000000040400720b */ /* 0x000fe40003fc8000 */
[----:B------:R-:W-:Y:S02]  /*0c80*/  SEL R14, R14, 0xff800000, P2 ;  /* 0xff8000000e0e7807 */ /* 0x000fe40001000000 */
[----:B------:R-:W-:Y:S02]  /*0c90*/  SEL R8, R27, 0x6, P3 ;  /* 0x000000061b087807 */ /* 0x000fe40001800000 */
[----:B------:R-:W-:Y:S02]  /*0ca0*/  FSETP.GEU.AND P3, PT, R20, R3, PT ;  /* 0x000000031400720b */ /* 0x000fe40003f6e000 */
[----:B------:R-:W-:Y:S02]  /*0cb0*/  SEL R26, R26, 0x6, P0 ;  /* 0x000000061a1a7807 */ /* 0x000fe40000000000 */
[----:B------:R-:W-:-:S02]  /*0cc0*/  FSETP.NAN.AND P0, PT, R14, R14, PT ;  /* 0x0000000e0e00720b */ /* 0x000fc40003f08000 */
[----:B------:R-:W-:Y:S02]  /*0cd0*/  SEL R10, R15, 0xff800000, P2 ;  /* 0xff8000000f0a7807 */ /* 0x000fe40001000000 */
[----:B------:R-:W-:Y:S02]  /*0ce0*/  @!P1 SEL R3, R3, R20, !P3 ;  /* 0x0000001403039207 */ /* 0x000fe40005800000 */
[----:B------:R-:W-:Y:S02]  /*0cf0*/  SEL R9, R6, 0x6, P5 ;  /* 0x0000000606097807 */ /* 0x000fe40002800000 */
[----:B------:R-:W-:Y:S02]  /*0d00*/  FSETP.GEU.AND P1, PT, R5, R4, PT ;  /* 0x000000040500720b */ /* 0x000fe40003f2e000 */
[----:B------:R-:W-:Y:S02]  /*0d10*/  FSETP.NAN.AND P5, PT, R10, R10, PT ;  /* 0x0000000a0a00720b */ /* 0x000fe40003fa8000 */
[----:B------:R-:W-:-:S02]  /*0d20*/  @!P6 SEL R4, R4, R5, !P1 ;  /* 0x000000050404e207 */ /* 0x000fc40004800000 */
[----:B------:R-:W-:Y:S02]  /*0d30*/  FSETP.GEU.AND P6, PT, R11, R14, PT ;  /* 0x0000000e0b00720b */ /* 0x000fe40003fce000 */
[----:B-----5:R-:W-:Y:S02]  /*0d40*/  SEL R19, R19, 0xff800000, P2 ;  /* 0xff80000013137807 */ /* 0x020fe40001000000 */
[----:B------:R-:W-:Y:S02]  /*0d50*/  @!P0 SEL R14, R14, R11, !P6 ;  /* 0x0000000b0e0e8207 */ /* 0x000fe40007000000 */
[----:B------:R-:W-:-:S04]  /*0d60*/  FSETP.GEU.AND P0, PT, R7, R10, PT ;  /* 0x0000000a0700720b */ /* 0x000fc80003f0e000 */
[----:B------:R-:W-:Y:S02]  /*0d70*/  @!P5 SEL R10, R10, R7, !P0 ;  /* 0x000000070a0ad207 */ /* 0x000fe40004000000 */
[----:B------:R-:W-:Y:S01]  /*0d80*/  FSETP.NAN.AND P5, PT, R19, R19, PT ;  /* 0x000000131300720b */ /* 0x000fe20003fa8000 */
[----:B------:R-:W1:Y:S01]  /*0d90*/  LDC.64 R6, c[0x0][0x218] ;  /* 0x00008600ff067b82 */ /* 0x000e620000000a00 */
[----:B------:R-:W-:Y:S02]  /*0da0*/  SEL R2, R2, 0x6, P4 ;  /* 0x0000000602027807 */ /* 0x000fe40002000000 */
[----:B------:R-:W-:Y:S02]  /*0db0*/  SEL R16, R16, 0xff800000, P2 ;  /* 0xff80000010107807 */ /* 0x000fe40001000000 */
[----:B------:R-:W-:Y:S02]  /*0dc0*/  SEL R17, R17, 0xff800000, P2 ;  /* 0xff80000011117807 */ /* 0x000fe40001000000 */
[----:B------:R-:W-:-:S02]  /*0dd0*/  SEL R18, R18, 0xff800000, P2 ;  /* 0xff80000012127807 */ /* 0x000fc40001000000 */
[----:B------:R-:W-:Y:S02]  /*0de0*/  FSETP.GEU.AND P2, PT, R10, R19, PT ;  /* 0x000000130a00720b */ /* 0x000fe40003f4e000 */
[----:B------:R-:W-:Y:S02]  /*0df0*/  SEL R9, R9, 0x7, P3 ;  /* 0x0000000709097807 */ /* 0x000fe40001800000 */
[----:B------:R-:W-:Y:S02]  /*0e00*/  SEL R2, R2, 0x7, P1 ;  /* 0x0000000702027807 */ /* 0x000fe40000800000 */
[----:B------:R-:W-:Y:S02]  /*0e10*/  FSETP.NAN.AND P4, PT, R18, R18, PT ;  /* 0x000000121200720b */ /* 0x000fe40003f88000 */
[----:B------:R-:W-:Y:S02]  /*0e20*/  FSETP.NAN.AND P3, PT, R17, R17, PT ;  /* 0x000000111100720b */ /* 0x000fe40003f68000 */
[----:B------:R-:W-:-:S02]  /*0e30*/  FSETP.NAN.AND P1, PT, R16, R16, PT ;  /* 0x000000101000720b */ /* 0x000fc40003f28000 */
[----:B------:R-:W-:Y:S02]  /*0e40*/  @!P5 SEL R19, R19, R10, !P2 ;  /* 0x0000000a1313d207 */ /* 0x000fe40005000000 */
[----:B------:R-:W-:Y:S02]  /*0e50*/  SEL R26, R26, 0x7, P6 ;  /* 0x000000071a1a7807 */ /* 0x000fe40003000000 */
[----:B------:R-:W-:Y:S02]  /*0e60*/  SEL R8, R8, 0x7, P0 ;  /* 0x0000000708087807 */ /* 0x000fe40000000000 */
[----:B------:R-:W-:Y:S02]  /*0e70*/  FSETP.GEU.AND P6, PT, R14, R18, PT ;  /* 0x000000120e00720b */ /* 0x000fe40003fce000 */
[----:B------:R-:W-:Y:S02]  /*0e80*/  FSETP.GEU.AND P5, PT, R4, R17, PT ;  /* 0x000000110400720b */ /* 0x000fe40003fae000 */
[----:B------:R-:W-:-:S02]  /*0e90*/  FSETP.GEU.AND P0, PT, R3, R16, PT ;  /* 0x000000100300720b */ /* 0x000fc40003f0e000 */
[----:B------:R-:W-:Y:S02]  /*0ea0*/  SEL R5, R8, 0x8, P2 ;  /* 0x0000000808057807 */ /* 0x000fe40001000000 */
[----:B------:R-:W-:Y:S02]  /*0eb0*/  SEL R26, R26, 0x8, P6 ;  /* 0x000000081a1a7807 */ /* 0x000fe40003000000 */
[----:B------:R-:W-:Y:S02]  /*0ec0*/  SEL R2, R2, 0x8, P5 ;  /* 0x0000000802027807 */ /* 0x000fe40002800000 */
[----:B------:R-:W-:Y:S02]  /*0ed0*/  SEL R9, R9, 0x8, P0 ;  /* 0x0000000809097807 */ /* 0x000fe40000000000 */
[----:B------:R-:W-:Y:S02]  /*0ee0*/  IADD3 R8, P2, R0, UR6, RZ ;  /* 0x0000000600087c10 */ /* 0x000fe4000ff5e0ff */
[----:B------:R-:W-:-:S02]  /*0ef0*/  PRMT R5, R26, 0x3340, R5 ;  /* 0x000033401a057816 */ /* 0x000fc40000000005 */
[----:B------:R-:W-:Y:S01]  /*0f00*/  PRMT R2, R9, 0x3340, R2 ;  /* 0x0000334009027816 */ /* 0x000fe20000000002 */
[----:B-1----:R-:W-:Y:S01]  /*0f10*/  IMAD.WIDE R6, R0, 0x4, R6 ;  /* 0x0000000400067825 */ /* 0x002fe200078e0206 */
[----:B------:R-:W-:Y:S02]  /*0f20*/  @!P4 SEL R18, R18, R14, !P6 ;  /* 0x0000000e1212c207 */ /* 0x000fe40007000000 */
[----:B------:R-:W-:Y:S02]  /*0f30*/  @!P3 SEL R17, R17, R4, !P5 ;  /* 0x000000041111b207 */ /* 0x000fe40006800000 */
[----:B------:R-:W-:Y:S02]  /*0f40*/  @!P1 SEL R16, R16, R3, !P0 ;  /* 0x0000000310109207 */ /* 0x000fe40004000000 */
[----:B------:R-:W-:Y:S02]  /*0f50*/  LEA.HI.X.SX32 R9, R0, UR7, 0x1, P2 ;  /* 0x0000000700097c11 */ /* 0x000fe400090f0eff */
[----:B------:R-:W-:Y:S01]  /*0f60*/  PRMT R5, R2, 0x5410, R5 ;  /* 0x0000541002057816 */ /* 0x000fe20000000005 */
[----:B------:R-:W-:Y:S04]  /*0f70*/  STG.E.128 desc[UR4][R6.64], R16 ;  /* 0x0000001006007986 */ /* 0x000fe8000c101d04 */
[----:B------:R-:W-:Y:S01]  /*0f80*/  STG.E desc[UR4][R8.64], R5 ;  /* 0x0000000508007986 */ /* 0x000fe2000c101904 */
[----:B------:R-:W-:Y:S05]  /*0f90*/  EXIT ;  /* 0x000000000000794d */ /* 0x000fea0003800000 */
.L_x_0:
[----:B------:R-:W-:-:S00]  /*0fa0*/  BRA `(.L_x_0) ;  /* 0xfffffffc00fc7947 */ /* 0x000fc0000383ffff */
[----:B------:R-:W-:-:S00]  /*0fb0*/  NOP ;  /* 0x0000000000007918 */ /* 0x000fc00000000000 */
        /* <DEDUP_REMOVED lines=12> */
.L_x_1:


//--------------------- .nv.constant0.triton_poi_fused_max_pool2d_with_indices_14 --------------------------
	.section	.nv.constant0.triton_poi_fused_max_pool2d_with_indices_14,"a",@progbits
	.sectionflags	@""
	.align	4
.nv.constant0.triton_poi_fused_max_pool2d_with_indices_14:
	.zero		556
